//
// Generated by NVIDIA NVVM Compiler
//
// Compiler Build ID: CL-36424714
// Cuda compilation tools, release 13.0, V13.0.88
// Based on NVVM 20.0.0
//

.version 9.0
.target sm_100
.address_size 64

	// .globl	_Z16mandelbrotKernelPjjjddddddi
.const .align 4 .b8 d_Pallete[64];

.visible .entry _Z16mandelbrotKernelPjjjddddddi(
	.param .u64 .ptr .align 1 _Z16mandelbrotKernelPjjjddddddi_param_0,
	.param .u32 _Z16mandelbrotKernelPjjjddddddi_param_1,
	.param .u32 _Z16mandelbrotKernelPjjjddddddi_param_2,
	.param .f64 _Z16mandelbrotKernelPjjjddddddi_param_3,
	.param .f64 _Z16mandelbrotKernelPjjjddddddi_param_4,
	.param .f64 _Z16mandelbrotKernelPjjjddddddi_param_5,
	.param .f64 _Z16mandelbrotKernelPjjjddddddi_param_6,
	.param .f64 _Z16mandelbrotKernelPjjjddddddi_param_7,
	.param .f64 _Z16mandelbrotKernelPjjjddddddi_param_8,
	.param .u32 _Z16mandelbrotKernelPjjjddddddi_param_9
)
{
	.reg .pred 	%p<15>;
	.reg .b32 	%r<26>;
	.reg .b64 	%rd<9>;
	.reg .b64 	%fd<31>;

	ld.param.u64 	%rd1, [_Z16mandelbrotKernelPjjjddddddi_param_0];
	ld.param.u32 	%r10, [_Z16mandelbrotKernelPjjjddddddi_param_1];
	ld.param.u32 	%r12, [_Z16mandelbrotKernelPjjjddddddi_param_2];
	ld.param.f64 	%fd16, [_Z16mandelbrotKernelPjjjddddddi_param_3];
	ld.param.f64 	%fd17, [_Z16mandelbrotKernelPjjjddddddi_param_6];
	ld.param.f64 	%fd18, [_Z16mandelbrotKernelPjjjddddddi_param_7];
	ld.param.f64 	%fd19, [_Z16mandelbrotKernelPjjjddddddi_param_8];
	ld.param.u32 	%r11, [_Z16mandelbrotKernelPjjjddddddi_param_9];
	mov.u32 	%r13, %ctaid.x;
	mov.u32 	%r14, %ntid.x;
	mov.u32 	%r15, %tid.x;
	mad.lo.s32 	%r1, %r13, %r14, %r15;
	mul.lo.s32 	%r16, %r12, %r10;
	setp.ge.u32 	%p4, %r1, %r16;
	@%p4 bra 	$L__BB0_9;
	div.u32 	%r2, %r1, %r10;
	mul.lo.s32 	%r18, %r2, %r10;
	sub.s32 	%r3, %r1, %r18;
	cvt.rn.f64.s32 	%fd20, %r2;
	fma.rn.f64 	%fd1, %fd18, %fd20, %fd16;
	cvt.rn.f64.s32 	%fd21, %r3;
	mul.f64 	%fd22, %fd19, %fd21;
	sub.f64 	%fd2, %fd17, %fd22;
	setp.gt.s32 	%p14, %r11, 0;
	setp.lt.s32 	%p5, %r11, 1;
	mul.f64 	%fd27, %fd1, %fd1;
	mul.f64 	%fd26, %fd2, %fd2;
	add.f64 	%fd30, %fd27, %fd26;
	setp.gtu.f64 	%p6, %fd30, 0d4010000000000000;
	mov.b32 	%r24, 0;
	or.pred  	%p7, %p5, %p6;
	@%p7 bra 	$L__BB0_4;
	mov.b32 	%r24, 0;
	mov.f64 	%fd28, %fd2;
	mov.f64 	%fd29, %fd1;
$L__BB0_3:
	sub.f64 	%fd23, %fd27, %fd26;
	add.f64 	%fd10, %fd1, %fd23;
	add.f64 	%fd24, %fd29, %fd29;
	fma.rn.f64 	%fd28, %fd24, %fd28, %fd2;
	add.s32 	%r24, %r24, 1;
	setp.lt.s32 	%p14, %r24, %r11;
	mul.f64 	%fd27, %fd10, %fd10;
	mul.f64 	%fd26, %fd28, %fd28;
	add.f64 	%fd30, %fd27, %fd26;
	setp.le.f64 	%p8, %fd30, 0d4010000000000000;
	and.pred  	%p9, %p14, %p8;
	mov.f64 	%fd29, %fd10;
	@%p9 bra 	$L__BB0_3;
$L__BB0_4:
	setp.eq.s32 	%p10, %r24, 0;
	not.pred 	%p11, %p14;
	or.pred  	%p12, %p10, %p11;
	@%p12 bra 	$L__BB0_6;
	shl.b32 	%r21, %r24, 2;
	cvt.u64.u32 	%rd2, %r21;
	and.b64  	%rd3, %rd2, 60;
	mov.u64 	%rd4, d_Pallete;
	add.s64 	%rd5, %rd4, %rd3;
	ld.const.u32 	%r25, [%rd5];
	bra.uni 	$L__BB0_8;
$L__BB0_6:
	setp.leu.f64 	%p13, %fd30, 0d4010000000000000;
	mov.b32 	%r25, 0;
	@%p13 bra 	$L__BB0_8;
	ld.const.u32 	%r25, [d_Pallete];
$L__BB0_8:
	mad.lo.s32 	%r22, %r3, %r10, %r2;
	cvta.to.global.u64 	%rd6, %rd1;
	mul.wide.u32 	%rd7, %r22, 4;
	add.s64 	%rd8, %rd6, %rd7;
	st.global.u32 	[%rd8], %r25;
$L__BB0_9:
	ret;

}


// ===== COMPILED SASS (sm_100) =====

	.target	sm_100

	.elftype	@"ET_EXEC"


//--------------------- .note.nv.tkinfo           --------------------------
	.section	.note.nv.tkinfo,"",@"SHT_NOTE"
	.sectionflags	@"SHF_NOTE_NV_TKINFO"
	.tkinfo
        /*0018*/ 	.word	0x00000002
        /*0030*/ 	.string	""
        /*0030*/ 	.string	"ptxas"
        /*0030*/ 	.string	"Cuda compilation tools, release 13.0, V13.0.88"
        /*0030*/ 	.string	"Build cuda_13.0.r13.0/compiler.36424714_0"
        /*0030*/ 	.string	"-arch sm_100 -m 64 "



//--------------------- .note.nv.cuinfo           --------------------------
	.section	.note.nv.cuinfo,"",@"SHT_NOTE"
	.sectionflags	@"SHF_NOTE_NV_CUINFO"
        /*0018*/ 	.short	0x0002
        /*001a*/ 	.short	0x0064
        /*001c*/ 	.short	0x0082
	.zero		2


//--------------------- .nv.info                  --------------------------
	.section	.nv.info,"",@"SHT_CUDA_INFO"
	.align	4


	//----- nvinfo : EIATTR_REGCOUNT
	.align		4
        /*0000*/ 	.byte	0x04, 0x2f
        /*0002*/ 	.short	(.L_2 - .L_1)
	.align		4
.L_1:
        /*0004*/ 	.word	index@(_Z16mandelbrotKernelPjjjddddddi)
        /*0008*/ 	.word	0x00000016


	//----- nvinfo : EIATTR_FRAME_SIZE
	.align		4
.L_2:
        /*000c*/ 	.byte	0x04, 0x11
        /*000e*/ 	.short	(.L_4 - .L_3)
	.align		4
.L_3:
        /*0010*/ 	.word	index@(_Z16mandelbrotKernelPjjjddddddi)
        /*0014*/ 	.word	0x00000000


	//----- nvinfo : EIATTR_MIN_STACK_SIZE
	.align		4
.L_4:
        /*0018*/ 	.byte	0x04, 0x12
        /*001a*/ 	.short	(.L_6 - .L_5)
	.align		4
.L_5:
        /*001c*/ 	.word	index@(_Z16mandelbrotKernelPjjjddddddi)
        /*0020*/ 	.word	0x00000000
.L_6:


//--------------------- .nv.compat                --------------------------
	.section	.nv.compat,"",@"SHT_CUDA_COMPAT_INFO"
	.align	4
        /*0000*/ 	.byte	0x02, 0x09, 0x00, 0x00, 0x02, 0x02, 0x01, 0x00, 0x02, 0x05, 0x05, 0x00, 0x03, 0x07, 0x01, 0x01
        /*0010*/ 	.byte	0x02, 0x03, 0x00, 0x00, 0x02, 0x06, 0x01, 0x00, 0x04, 0x0b, 0x08, 0x00, 0x01, 0x00, 0x00, 0x00
        /*0020*/ 	.byte	0x00, 0x00, 0x00, 0x00


//--------------------- .nv.info._Z16mandelbrotKernelPjjjddddddi --------------------------
	.section	.nv.info._Z16mandelbrotKernelPjjjddddddi,"",@"SHT_CUDA_INFO"
	.sectionflags	@""
	.align	4


	//----- nvinfo : EIATTR_CUDA_API_VERSION
	.align		4
        /*0000*/ 	.byte	0x04, 0x37
        /*0002*/ 	.short	(.L_8 - .L_7)
.L_7:
        /*0004*/ 	.word	0x00000082


	//----- nvinfo : EIATTR_KPARAM_INFO
	.align		4
.L_8:
        /*0008*/ 	.byte	0x04, 0x17
        /*000a*/ 	.short	(.L_10 - .L_9)
.L_9:
        /*000c*/ 	.word	0x00000000
        /*0010*/ 	.short	0x0009
        /*0012*/ 	.short	0x0040
        /*0014*/ 	.byte	0x00, 0xf0, 0x11, 0x00


	//----- nvinfo : EIATTR_KPARAM_INFO
	.align		4
.L_10:
        /*0018*/ 	.byte	0x04, 0x17
        /*001a*/ 	.short	(.L_12 - .L_11)
.L_11:
        /*001c*/ 	.word	0x00000000
        /*0020*/ 	.short	0x0008
        /*0022*/ 	.short	0x0038
        /*0024*/ 	.byte	0x00, 0xf0, 0x21, 0x00


	//----- nvinfo : EIATTR_KPARAM_INFO
	.align		4
.L_12:
        /*0028*/ 	.byte	0x04, 0x17
        /*002a*/ 	.short	(.L_14 - .L_13)
.L_13:
        /*002c*/ 	.word	0x00000000
        /*0030*/ 	.short	0x0007
        /*0032*/ 	.short	0x0030
        /*0034*/ 	.byte	0x00, 0xf0, 0x21, 0x00


	//----- nvinfo : EIATTR_KPARAM_INFO
	.align		4
.L_14:
        /*0038*/ 	.byte	0x04, 0x17
        /*003a*/ 	.short	(.L_16 - .L_15)
.L_15:
        /*003c*/ 	.word	0x00000000
        /*0040*/ 	.short	0x0006
        /*0042*/ 	.short	0x0028
        /*0044*/ 	.byte	0x00, 0xf0, 0x21, 0x00


	//----- nvinfo : EIATTR_KPARAM_INFO
	.align		4
.L_16:
        /*0048*/ 	.byte	0x04, 0x17
        /*004a*/ 	.short	(.L_18 - .L_17)
.L_17:
        /*004c*/ 	.word	0x00000000
        /*0050*/ 	.short	0x0005
        /*0052*/ 	.short	0x0020
        /*0054*/ 	.byte	0x00, 0xf0, 0x21, 0x00


	//----- nvinfo : EIATTR_KPARAM_INFO
	.align		4
.L_18:
        /*0058*/ 	.byte	0x04, 0x17
        /*005a*/ 	.short	(.L_20 - .L_19)
.L_19:
        /*005c*/ 	.word	0x00000000
        /*0060*/ 	.short	0x0004
        /*0062*/ 	.short	0x0018
        /*0064*/ 	.byte	0x00, 0xf0, 0x21, 0x00


	//----- nvinfo : EIATTR_KPARAM_INFO
	.align		4
.L_20:
        /*0068*/ 	.byte	0x04, 0x17
        /*006a*/ 	.short	(.L_22 - .L_21)
.L_21:
        /*006c*/ 	.word	0x00000000
        /*0070*/ 	.short	0x0003
        /*0072*/ 	.short	0x0010
        /*0074*/ 	.byte	0x00, 0xf0, 0x21, 0x00


	//----- nvinfo : EIATTR_KPARAM_INFO
	.align		4
.L_22:
        /*0078*/ 	.byte	0x04, 0x17
        /*007a*/ 	.short	(.L_24 - .L_23)
.L_23:
        /*007c*/ 	.word	0x00000000
        /*0080*/ 	.short	0x0002
        /*0082*/ 	.short	0x000c
        /*0084*/ 	.byte	0x00, 0xf0, 0x11, 0x00


	//----- nvinfo : EIATTR_KPARAM_INFO
	.align		4
.L_24:
        /*0088*/ 	.byte	0x04, 0x17
        /*008a*/ 	.short	(.L_26 - .L_25)
.L_25:
        /*008c*/ 	.word	0x00000000
        /*0090*/ 	.short	0x0001
        /*0092*/ 	.short	0x0008
        /*0094*/ 	.byte	0x00, 0xf0, 0x11, 0x00


	//----- nvinfo : EIATTR_KPARAM_INFO
	.align		4
.L_26:
        /*0098*/ 	.byte	0x04, 0x17
        /*009a*/ 	.short	(.L_28 - .L_27)
.L_27:
        /*009c*/ 	.word	0x00000000
        /*00a0*/ 	.short	0x0000
        /*00a2*/ 	.short	0x0000
        /*00a4*/ 	.byte	0x00, 0xf5, 0x21, 0x00


	//----- nvinfo : EIATTR_SPARSE_MMA_MASK
	.align		4
.L_28:
        /*00a8*/ 	.byte	0x03, 0x50
        /*00aa*/ 	.short	0x0000


	//----- nvinfo : EIATTR_MAXREG_COUNT
	.align		4
        /*00ac*/ 	.byte	0x03, 0x1b
        /*00ae*/ 	.short	0x00ff


	//----- nvinfo : EIATTR_MERCURY_ISA_VERSION
	.align		4
        /*00b0*/ 	.byte	0x03, 0x5f
        /*00b2*/ 	.short	0x0101


	//----- nvinfo : EIATTR_VRC_CTA_INIT_COUNT
	.align		4
        /*00b4*/ 	.byte	0x02, 0x4a
	.zero		1
	.zero		1


	//----- nvinfo : EIATTR_EXIT_INSTR_OFFSETS
	.align		4
        /*00b8*/ 	.byte	0x04, 0x1c
        /*00ba*/ 	.short	(.L_30 - .L_29)


	//   ....[0]....
.L_29:
        /*00bc*/ 	.word	0x00000080


	//   ....[1]....
        /*00c0*/ 	.word	0x000004f0


	//----- nvinfo : EIATTR_CRS_STACK_SIZE
	.align		4
.L_30:
        /*00c4*/ 	.byte	0x04, 0x1e
        /*00c6*/ 	.short	(.L_32 - .L_31)
.L_31:
        /*00c8*/ 	.word	0x00000000


	//----- nvinfo : EIATTR_CBANK_PARAM_SIZE
	.align		4
.L_32:
        /*00cc*/ 	.byte	0x03, 0x19
        /*00ce*/ 	.short	0x0044


	//----- nvinfo : EIATTR_PARAM_CBANK
	.align		4
        /*00d0*/ 	.byte	0x04, 0x0a
        /*00d2*/ 	.short	(.L_34 - .L_33)
	.align		4
.L_33:
        /*00d4*/ 	.word	index@(.nv.constant0._Z16mandelbrotKernelPjjjddddddi)
        /*00d8*/ 	.short	0x0380
        /*00da*/ 	.short	0x0044


	//----- nvinfo : EIATTR_SW_WAR
	.align		4
.L_34:
        /*00dc*/ 	.byte	0x04, 0x36
        /*00de*/ 	.short	(.L_36 - .L_35)
.L_35:
        /*00e0*/ 	.word	0x00000008
.L_36:


//--------------------- .nv.callgraph             --------------------------
	.section	.nv.callgraph,"",@"SHT_CUDA_CALLGRAPH"
	.align	4
	.sectionentsize	8
	.align		4
        /*0000*/ 	.word	0x00000000
	.align		4
        /*0004*/ 	.word	0xffffffff
	.align		4
        /*0008*/ 	.word	0x00000000
	.align		4
        /*000c*/ 	.word	0xfffffffe
	.align		4
        /*0010*/ 	.word	0x00000000
	.align		4
        /*0014*/ 	.word	0xfffffffd
	.align		4
        /*0018*/ 	.word	0x00000000
	.align		4
        /*001c*/ 	.word	0xfffffffc


//--------------------- .nv.constant3             --------------------------
	.section	.nv.constant3,"a",@progbits
	.align	4
.nv.constant3:
	.type		d_Pallete,@object
	.size		d_Pallete,(.L_0 - d_Pallete)
d_Pallete:
	.zero		64
.L_0:


//--------------------- .text._Z16mandelbrotKernelPjjjddddddi --------------------------
	.section	.text._Z16mandelbrotKernelPjjjddddddi,"ax",@progbits
	.align	128
        .global         _Z16mandelbrotKernelPjjjddddddi
        .type           _Z16mandelbrotKernelPjjjddddddi,@function
        .size           _Z16mandelbrotKernelPjjjddddddi,(.L_x_6 - _Z16mandelbrotKernelPjjjddddddi)
        .other          _Z16mandelbrotKernelPjjjddddddi,@"STO_CUDA_ENTRY STV_DEFAULT"
_Z16mandelbrotKernelPjjjddddddi:
.text._Z16mandelbrotKernelPjjjddddddi:
[----:B------:R-:W-:Y:S01]  /*0000*/  LDC R1, c[0x0][0x37c] ;  /* 0x0000df00ff017b82 */ /* 0x000fe20000000800 */
[----:B------:R-:W0:Y:S07]  /*0010*/  S2R R0, SR_TID.X ;  /* 0x0000000000007919 */ /* 0x000e2e0000002100 */
[----:B------:R-:W0:Y:S01]  /*0020*/  S2UR UR5, SR_CTAID.X ;  /* 0x00000000000579c3 */ /* 0x000e220000002500 */
[----:B------:R-:W1:Y:S07]  /*0030*/  LDCU.64 UR6, c[0x0][0x388] ;  /* 0x00007100ff0677ac */ /* 0x000e6e0008000a00 */
[----:B------:R-:W0:Y:S01]  /*0040*/  LDC R5, c[0x0][0x360] ;  /* 0x0000d800ff057b82 */ /* 0x000e220000000800 */
[----:B-1----:R-:W-:Y:S01]  /*0050*/  UIMAD UR4, UR7, UR6, URZ ;  /* 0x00000006070472a4 */ /* 0x002fe2000f8e02ff */
[----:B0-----:R-:W-:-:S05]  /*0060*/  IMAD R5, R5, UR5, R0 ;  /* 0x0000000505057c24 */ /* 0x001fca000f8e0200 */
[----:B------:R-:W-:-:S13]  /*0070*/  ISETP.GE.U32.AND P0, PT, R5, UR4, PT ;  /* 0x0000000405007c0c */ /* 0x000fda000bf06070 */
[----:B------:R-:W-:Y:S05]  /*0080*/  @P0 EXIT ;  /* 0x000000000000094d */ /* 0x000fea0003800000 */
[----:B------:R-:W0:Y:S01]  /*0090*/  I2F.U32.RP R4, UR6 ;  /* 0x0000000600047d06 */ /* 0x000e220008209000 */
[----:B------:R-:W-:Y:S01]  /*00a0*/  ISETP.NE.U32.AND P2, PT, RZ, UR6, PT ;  /* 0x00000006ff007c0c */ /* 0x000fe2000bf45070 */
[----:B------:R-:W1:Y:S01]  /*00b0*/  LDC.64 R8, c[0x0][0x390] ;  /* 0x0000e400ff087b82 */ /* 0x000e620000000a00 */
[----:B------:R-:W1:Y:S01]  /*00c0*/  LDCU.128 UR8, c[0x0][0x3b0] ;  /* 0x00007600ff0877ac */ /* 0x000e620008000c00 */
[----:B------:R-:W-:Y:S06]  /*00d0*/  BSSY.RECONVERGENT B0, `(.L_x_0) ;  /* 0x0000032000007945 */ /* 0x000fec0003800200 */
[----:B------:R-:W2:Y:S01]  /*00e0*/  LDC.64 R10, c[0x0][0x3a8] ;  /* 0x0000ea00ff0a7b82 */ /* 0x000ea20000000a00 */
[----:B0-----:R-:W0:Y:S07]  /*00f0*/  MUFU.RCP R4, R4 ;  /* 0x0000000400047308 */ /* 0x001e2e0000001000 */
[----:B------:R-:W3:Y:S01]  /*0100*/  LDC R19, c[0x0][0x3c0] ;  /* 0x0000f000ff137b82 */ /* 0x000ee20000000800 */
[----:B0-----:R-:W-:-:S04]  /*0110*/  VIADD R2, R4, 0xffffffe ;  /* 0x0ffffffe04027836 */ /* 0x001fc80000000000 */
[----:B------:R0:W4:Y:S02]  /*0120*/  F2I.FTZ.U32.TRUNC.NTZ R3, R2 ;  /* 0x0000000200037305 */ /* 0x000124000021f000 */
[----:B0-----:R-:W-:Y:S02]  /*0130*/  HFMA2 R2, -RZ, RZ, 0, 0 ;  /* 0x00000000ff027431 */ /* 0x001fe400000001ff */
[----:B----4-:R-:W-:-:S04]  /*0140*/  IMAD.MOV R7, RZ, RZ, -R3 ;  /* 0x000000ffff077224 */ /* 0x010fc800078e0a03 */
[----:B------:R-:W-:-:S04]  /*0150*/  IMAD R7, R7, UR6, RZ ;  /* 0x0000000607077c24 */ /* 0x000fc8000f8e02ff */
[----:B------:R-:W-:-:S06]  /*0160*/  IMAD.HI.U32 R0, R3, R7, R2 ;  /* 0x0000000703007227 */ /* 0x000fcc00078e0002 */
[----:B------:R-:W-:-:S04]  /*0170*/  IMAD.HI.U32 R0, R0, R5, RZ ;  /* 0x0000000500007227 */ /* 0x000fc800078e00ff */
[----:B------:R-:W-:-:S04]  /*0180*/  IMAD.MOV R6, RZ, RZ, -R0 ;  /* 0x000000ffff067224 */ /* 0x000fc800078e0a00 */
[----:B------:R-:W-:-:S05]  /*0190*/  IMAD R3, R6, UR6, R5 ;  /* 0x0000000606037c24 */ /* 0x000fca000f8e0205 */
[----:B------:R-:W-:-:S13]  /*01a0*/  ISETP.GE.U32.AND P0, PT, R3, UR6, PT ;  /* 0x0000000603007c0c */ /* 0x000fda000bf06070 */
[----:B------:R-:W-:Y:S01]  /*01b0*/  @P0 IADD3 R3, PT, PT, R3, -UR6, RZ ;  /* 0x8000000603030c10 */ /* 0x000fe2000fffe0ff */
[----:B------:R-:W-:-:S03]  /*01c0*/  @P0 VIADD R0, R0, 0x1 ;  /* 0x0000000100000836 */ /* 0x000fc60000000000 */
[----:B------:R-:W-:-:S13]  /*01d0*/  ISETP.GE.U32.AND P1, PT, R3, UR6, PT ;  /* 0x0000000603007c0c */ /* 0x000fda000bf26070 */
[----:B------:R-:W-:Y:S02]  /*01e0*/  @P1 IADD3 R0, PT, PT, R0, 0x1, RZ ;  /* 0x0000000100001810 */ /* 0x000fe40007ffe0ff */
[----:B------:R-:W-:-:S04]  /*01f0*/  @!P2 LOP3.LUT R0, RZ, UR6, RZ, 0x33, !PT ;  /* 0x00000006ff00ac12 */ /* 0x000fc8000f8e33ff */
[----:B------:R-:W1:Y:S01]  /*0200*/  I2F.F64 R2, R0 ;  /* 0x0000000000027312 */ /* 0x000e620000201c00 */
[----:B------:R-:W-:-:S04]  /*0210*/  IMAD.MOV R4, RZ, RZ, -R0 ;  /* 0x000000ffff047224 */ /* 0x000fc800078e0a00 */
[----:B------:R-:W-:Y:S01]  /*0220*/  IMAD R5, R4, UR6, R5 ;  /* 0x0000000604057c24 */ /* 0x000fe2000f8e0205 */
[----:B------:R-:W-:-:S03]  /*0230*/  MOV R4, RZ ;  /* 0x000000ff00047202 */ /* 0x000fc60000000f00 */
[----:B------:R-:W2:Y:S01]  /*0240*/  I2F.F64 R6, R5 ;  /* 0x0000000500067312 */ /* 0x000ea20000201c00 */
[----:B-1----:R-:W-:Y:S02]  /*0250*/  DFMA R2, R2, UR8, R8 ;  /* 0x0000000802027c2b */ /* 0x002fe40008000008 */
[----:B--2---:R-:W-:-:S06]  /*0260*/  DFMA R6, -R6, UR10, R10 ;  /* 0x0000000a06067c2b */ /* 0x004fcc000800010a */
[----:B------:R-:W-:Y:S02]  /*0270*/  DMUL R10, R2, R2 ;  /* 0x00000002020a7228 */ /* 0x000fe40000000000 */
[----:B------:R-:W-:-:S08]  /*0280*/  DMUL R12, R6, R6 ;  /* 0x00000006060c7228 */ /* 0x000fd00000000000 */
[----:B------:R-:W-:-:S08]  /*0290*/  DADD R8, R10, R12 ;  /* 0x000000000a087229 */ /* 0x000fd0000000000c */
[----:B------:R-:W-:-:S06]  /*02a0*/  DSETP.GTU.AND P0, PT, R8, 4, PT ;  /* 0x401000000800742a */ /* 0x000fcc0003f0c000 */
[C---:B---3--:R-:W-:Y:S02]  /*02b0*/  ISETP.LT.OR P1, PT, R19.reuse, 0x1, P0 ;  /* 0x000000011300780c */ /* 0x048fe40000721670 */
[----:B------:R-:W-:-:S11]  /*02c0*/  ISETP.GT.AND P0, PT, R19, RZ, PT ;  /* 0x000000ff1300720c */ /* 0x000fd60003f04270 */
[----:B------:R-:W-:Y:S05]  /*02d0*/  @P1 BRA `(.L_x_1) ;  /* 0x0000000000441947 */ /* 0x000fea0003800000 */
[----:B------:R-:W-:Y:S01]  /*02e0*/  IMAD.MOV.U32 R4, RZ, RZ, RZ ;  /* 0x000000ffff047224 */ /* 0x000fe200078e00ff */
[----:B------:R-:W-:Y:S01]  /*02f0*/  MOV R14, R6 ;  /* 0x00000006000e7202 */ /* 0x000fe20000000f00 */
[----:B------:R-:W-:Y:S01]  /*0300*/  IMAD.MOV.U32 R15, RZ, RZ, R7 ;  /* 0x000000ffff0f7224 */ /* 0x000fe200078e0007 */
[----:B------:R-:W-:Y:S01]  /*0310*/  MOV R16, R2 ;  /* 0x0000000200107202 */ /* 0x000fe20000000f00 */
[----:B------:R-:W-:-:S07]  /*0320*/  IMAD.MOV.U32 R17, RZ, RZ, R3 ;  /* 0x000000ffff117224 */ /* 0x000fce00078e0003 */
.L_x_2:
[----:B------:R-:W-:Y:S01]  /*0330*/  DADD R10, -R12, R10 ;  /* 0x000000000c0a7229 */ /* 0x000fe2000000010a */
[----:B------:R-:W-:Y:S01]  /*0340*/  IADD3 R4, PT, PT, R4, 0x1, RZ ;  /* 0x0000000104047810 */ /* 0x000fe20007ffe0ff */
[----:B------:R-:W-:-:S03]  /*0350*/  DADD R8, R16, R16 ;  /* 0x0000000010087229 */ /* 0x000fc60000000010 */
[----:B------:R-:W-:-:S03]  /*0360*/  ISETP.GE.AND P1, PT, R4, R19, PT ;  /* 0x000000130400720c */ /* 0x000fc60003f26270 */
[----:B------:R-:W-:Y:S01]  /*0370*/  DADD R16, R2, R10 ;  /* 0x0000000002107229 */ /* 0x000fe2000000000a */
[----:B------:R-:W-:Y:S01]  /*0380*/  PLOP3.LUT P0, PT, P1, PT, PT, 0x8, 0x80 ;  /* 0x000000000080781c */ /* 0x000fe20000f0e170 */
[----:B------:R-:W-:-:S06]  /*0390*/  DFMA R14, R8, R14, R6 ;  /* 0x0000000e080e722b */ /* 0x000fcc0000000006 */
[----:B------:R-:W-:Y:S02]  /*03a0*/  DMUL R10, R16, R16 ;  /* 0x00000010100a7228 */ /* 0x000fe40000000000 */
[----:B------:R-:W-:-:S08]  /*03b0*/  DMUL R12, R14, R14 ;  /* 0x0000000e0e0c7228 */ /* 0x000fd00000000000 */
[----:B------:R-:W-:-:S08]  /*03c0*/  DADD R8, R10, R12 ;  /* 0x000000000a087229 */ /* 0x000fd0000000000c */
[----:B------:R-:W-:-:S14]  /*03d0*/  DSETP.LE.AND P2, PT, R8, 4, PT ;  /* 0x401000000800742a */ /* 0x000fdc0003f43000 */
[----:B------:R-:W-:Y:S05]  /*03e0*/  @!P1 BRA P2, `(.L_x_2) ;  /* 0xfffffffc00d09947 */ /* 0x000fea000103ffff */
.L_x_1:
[----:B------:R-:W-:Y:S05]  /*03f0*/  BSYNC.RECONVERGENT B0 ;  /* 0x0000000000007941 */ /* 0x000fea0003800200 */
.L_x_0:
[C---:B------:R-:W-:Y:S01]  /*0400*/  ISETP.EQ.OR P0, PT, R4.reuse, RZ, !P0 ;  /* 0x000000ff0400720c */ /* 0x040fe20004702670 */
[----:B------:R-:W0:Y:S01]  /*0410*/  LDC.64 R2, c[0x0][0x380] ;  /* 0x0000e000ff027b82 */ /* 0x000e220000000a00 */
[----:B------:R-:W-:Y:S01]  /*0420*/  IMAD R5, R5, UR6, R0 ;  /* 0x0000000605057c24 */ /* 0x000fe2000f8e0200 */
[----:B------:R-:W1:Y:S01]  /*0430*/  LDCU.64 UR4, c[0x0][0x358] ;  /* 0x00006b00ff0477ac */ /* 0x000e620008000a00 */
[----:B------:R-:W-:Y:S09]  /*0440*/  BSSY.RECONVERGENT B0, `(.L_x_3) ;  /* 0x0000009000007945 */ /* 0x000ff20003800200 */
[----:B------:R-:W-:-:S05]  /*0450*/  @!P0 IMAD.SHL.U32 R4, R4, 0x4, RZ ;  /* 0x0000000404048824 */ /* 0x000fca00078e00ff */
[----:B------:R-:W-:-:S04]  /*0460*/  @!P0 LOP3.LUT R4, R4, 0x3c, RZ, 0xc0, !PT ;  /* 0x0000003c04048812 */ /* 0x000fc800078ec0ff */
[----:B------:R2:W3:Y:S01]  /*0470*/  @!P0 LDC R7, c[0x3][R4] ;  /* 0x00c0000004078b82 */ /* 0x0004e20000000800 */
[----:B0-----:R-:W-:Y:S01]  /*0480*/  IMAD.WIDE.U32 R2, R5, 0x4, R2 ;  /* 0x0000000405027825 */ /* 0x001fe200078e0002 */
[----:B-12---:R-:W-:Y:S06]  /*0490*/  @!P0 BRA `(.L_x_4) ;  /* 0x00000000000c8947 */ /* 0x006fec0003800000 */
[----:B------:R-:W-:Y:S01]  /*04a0*/  DSETP.GT.AND P0, PT, R8, 4, PT ;  /* 0x401000000800742a */ /* 0x000fe20003f04000 */
[----:B---3--:R-:W-:-:S13]  /*04b0*/  MOV R7, RZ ;  /* 0x000000ff00077202 */ /* 0x008fda0000000f00 */
[----:B------:R-:W0:Y:S02]  /*04c0*/  @P0 LDC R7, c[0x3][RZ] ;  /* 0x00c00000ff070b82 */ /* 0x000e240000000800 */
.L_x_4:
[----:B------:R-:W-:Y:S05]  /*04d0*/  BSYNC.RECONVERGENT B0 ;  /* 0x0000000000007941 */ /* 0x000fea0003800200 */
.L_x_3:
[----:B0--3--:R-:W-:Y:S01]  /*04e0*/  STG.E desc[UR4][R2.64], R7 ;  /* 0x0000000702007986 */ /* 0x009fe2000c101904 */
[----:B------:R-:W-:Y:S05]  /*04f0*/  EXIT ;  /* 0x000000000000794d */ /* 0x000fea0003800000 */
.L_x_5:
[----:B------:R-:W-:-:S00]  /*0500*/  BRA `(.L_x_5) ;  /* 0xfffffffc00fc7947 */ /* 0x000fc0000383ffff */
[----:B------:R-:W-:-:S00]  /*0510*/  NOP ;  /* 0x0000000000007918 */ /* 0x000fc00000000000 */
        /* <DEDUP_REMOVED lines=14> */
.L_x_6:


//--------------------- .nv.shared.reserved.0     --------------------------
	.section	.nv.shared.reserved.0,"aw",@nobits
	.weak		__nv_reservedSMEM_offset_0_alias
	.size		__nv_reservedSMEM_offset_0_alias, 0, 64
	.other		__nv_reservedSMEM_offset_0_alias,@"STO_CUDA_RESERVED_SHARED STV_DEFAULT"
__nv_reservedSMEM_offset_0_alias:
	.zero		0
	.zero		64


//--------------------- .nv.constant0._Z16mandelbrotKernelPjjjddddddi --------------------------
	.section	.nv.constant0._Z16mandelbrotKernelPjjjddddddi,"a",@progbits
	.sectionflags	@""
	.align	4
.nv.constant0._Z16mandelbrotKernelPjjjddddddi:
	.zero		964


//--------------------- SYMBOLS --------------------------

	.type		.nv.reservedSmem.offset0,@object
	.size		.nv.reservedSmem.offset0,0x4
